//
// Generated by NVIDIA NVVM Compiler
//
// Compiler Build ID: CL-36424714
// Cuda compilation tools, release 13.0, V13.0.88
// Based on NVVM 20.0.0
//

.version 9.0
.target sm_100
.address_size 64

	// .globl	_Z15matrixMulSharedPfPKfS1_iii
// _ZZ15matrixMulSharedPfPKfS1_iiiE2As has been demoted
// _ZZ15matrixMulSharedPfPKfS1_iiiE2Bs has been demoted

.visible .entry _Z15matrixMulSharedPfPKfS1_iii(
	.param .u64 .ptr .align 1 _Z15matrixMulSharedPfPKfS1_iii_param_0,
	.param .u64 .ptr .align 1 _Z15matrixMulSharedPfPKfS1_iii_param_1,
	.param .u64 .ptr .align 1 _Z15matrixMulSharedPfPKfS1_iii_param_2,
	.param .u32 _Z15matrixMulSharedPfPKfS1_iii_param_3,
	.param .u32 _Z15matrixMulSharedPfPKfS1_iii_param_4,
	.param .u32 _Z15matrixMulSharedPfPKfS1_iii_param_5
)
{
	.reg .pred 	%p<12>;
	.reg .b32 	%r<43>;
	.reg .b32 	%f<111>;
	.reg .b64 	%rd<13>;
	// demoted variable
	.shared .align 4 .b8 _ZZ15matrixMulSharedPfPKfS1_iiiE2As[4224];
	// demoted variable
	.shared .align 4 .b8 _ZZ15matrixMulSharedPfPKfS1_iiiE2Bs[4224];
	ld.param.u64 	%rd4, [_Z15matrixMulSharedPfPKfS1_iii_param_0];
	ld.param.u64 	%rd5, [_Z15matrixMulSharedPfPKfS1_iii_param_1];
	ld.param.u64 	%rd6, [_Z15matrixMulSharedPfPKfS1_iii_param_2];
	ld.param.u32 	%r24, [_Z15matrixMulSharedPfPKfS1_iii_param_3];
	ld.param.u32 	%r25, [_Z15matrixMulSharedPfPKfS1_iii_param_4];
	ld.param.u32 	%r26, [_Z15matrixMulSharedPfPKfS1_iii_param_5];
	mov.u32 	%r27, %ctaid.x;
	mov.u32 	%r28, %ctaid.y;
	mov.u32 	%r38, %tid.x;
	mov.u32 	%r40, %tid.y;
	shl.b32 	%r29, %r28, 5;
	add.s32 	%r3, %r29, %r40;
	shl.b32 	%r4, %r27, 5;
	add.s32 	%r5, %r4, %r38;
	setp.lt.s32 	%p1, %r26, 1;
	mov.f32 	%f110, 0f00000000;
	@%p1 bra 	$L__BB0_7;
	add.s32 	%r30, %r26, 31;
	shr.u32 	%r31, %r30, 5;
	mul.lo.s32 	%r32, %r40, 132;
	mov.u32 	%r33, _ZZ15matrixMulSharedPfPKfS1_iiiE2As;
	add.s32 	%r6, %r33, %r32;
	shl.b32 	%r34, %r38, 2;
	add.s32 	%r7, %r6, %r34;
	mov.u32 	%r35, _ZZ15matrixMulSharedPfPKfS1_iiiE2Bs;
	add.s32 	%r9, %r35, %r34;
	add.s32 	%r8, %r9, %r32;
	neg.s32 	%r42, %r31;
	mad.lo.s32 	%r36, %r40, %r24, %r38;
	add.s32 	%r41, %r36, %r4;
	shl.b32 	%r12, %r24, 5;
	mad.lo.s32 	%r39, %r26, %r3, %r38;
	cvta.to.global.u64 	%rd1, %rd5;
	cvta.to.global.u64 	%rd2, %rd6;
	mov.f32 	%f110, 0f00000000;
$L__BB0_2:
	setp.ge.s32 	%p2, %r3, %r25;
	mul.wide.s32 	%rd7, %r39, 4;
	add.s64 	%rd3, %rd1, %rd7;
	setp.ge.s32 	%p3, %r38, %r26;
	mov.f32 	%f108, 0f00000000;
	or.pred  	%p4, %p2, %p3;
	@%p4 bra 	$L__BB0_4;
	ld.global.f32 	%f108, [%rd3];
$L__BB0_4:
	setp.ge.s32 	%p5, %r5, %r24;
	st.shared.f32 	[%r7], %f108;
	setp.ge.s32 	%p6, %r40, %r26;
	mov.f32 	%f109, 0f00000000;
	or.pred  	%p7, %p6, %p5;
	@%p7 bra 	$L__BB0_6;
	mul.wide.s32 	%rd8, %r41, 4;
	add.s64 	%rd9, %rd2, %rd8;
	ld.global.f32 	%f109, [%rd9];
$L__BB0_6:
	st.shared.f32 	[%r8], %f109;
	bar.sync 	0;
	ld.shared.f32 	%f12, [%r6];
	ld.shared.f32 	%f13, [%r9];
	fma.rn.f32 	%f14, %f12, %f13, %f110;
	ld.shared.f32 	%f15, [%r6+4];
	ld.shared.f32 	%f16, [%r9+132];
	fma.rn.f32 	%f17, %f15, %f16, %f14;
	ld.shared.f32 	%f18, [%r6+8];
	ld.shared.f32 	%f19, [%r9+264];
	fma.rn.f32 	%f20, %f18, %f19, %f17;
	ld.shared.f32 	%f21, [%r6+12];
	ld.shared.f32 	%f22, [%r9+396];
	fma.rn.f32 	%f23, %f21, %f22, %f20;
	ld.shared.f32 	%f24, [%r6+16];
	ld.shared.f32 	%f25, [%r9+528];
	fma.rn.f32 	%f26, %f24, %f25, %f23;
	ld.shared.f32 	%f27, [%r6+20];
	ld.shared.f32 	%f28, [%r9+660];
	fma.rn.f32 	%f29, %f27, %f28, %f26;
	ld.shared.f32 	%f30, [%r6+24];
	ld.shared.f32 	%f31, [%r9+792];
	fma.rn.f32 	%f32, %f30, %f31, %f29;
	ld.shared.f32 	%f33, [%r6+28];
	ld.shared.f32 	%f34, [%r9+924];
	fma.rn.f32 	%f35, %f33, %f34, %f32;
	ld.shared.f32 	%f36, [%r6+32];
	ld.shared.f32 	%f37, [%r9+1056];
	fma.rn.f32 	%f38, %f36, %f37, %f35;
	ld.shared.f32 	%f39, [%r6+36];
	ld.shared.f32 	%f40, [%r9+1188];
	fma.rn.f32 	%f41, %f39, %f40, %f38;
	ld.shared.f32 	%f42, [%r6+40];
	ld.shared.f32 	%f43, [%r9+1320];
	fma.rn.f32 	%f44, %f42, %f43, %f41;
	ld.shared.f32 	%f45, [%r6+44];
	ld.shared.f32 	%f46, [%r9+1452];
	fma.rn.f32 	%f47, %f45, %f46, %f44;
	ld.shared.f32 	%f48, [%r6+48];
	ld.shared.f32 	%f49, [%r9+1584];
	fma.rn.f32 	%f50, %f48, %f49, %f47;
	ld.shared.f32 	%f51, [%r6+52];
	ld.shared.f32 	%f52, [%r9+1716];
	fma.rn.f32 	%f53, %f51, %f52, %f50;
	ld.shared.f32 	%f54, [%r6+56];
	ld.shared.f32 	%f55, [%r9+1848];
	fma.rn.f32 	%f56, %f54, %f55, %f53;
	ld.shared.f32 	%f57, [%r6+60];
	ld.shared.f32 	%f58, [%r9+1980];
	fma.rn.f32 	%f59, %f57, %f58, %f56;
	ld.shared.f32 	%f60, [%r6+64];
	ld.shared.f32 	%f61, [%r9+2112];
	fma.rn.f32 	%f62, %f60, %f61, %f59;
	ld.shared.f32 	%f63, [%r6+68];
	ld.shared.f32 	%f64, [%r9+2244];
	fma.rn.f32 	%f65, %f63, %f64, %f62;
	ld.shared.f32 	%f66, [%r6+72];
	ld.shared.f32 	%f67, [%r9+2376];
	fma.rn.f32 	%f68, %f66, %f67, %f65;
	ld.shared.f32 	%f69, [%r6+76];
	ld.shared.f32 	%f70, [%r9+2508];
	fma.rn.f32 	%f71, %f69, %f70, %f68;
	ld.shared.f32 	%f72, [%r6+80];
	ld.shared.f32 	%f73, [%r9+2640];
	fma.rn.f32 	%f74, %f72, %f73, %f71;
	ld.shared.f32 	%f75, [%r6+84];
	ld.shared.f32 	%f76, [%r9+2772];
	fma.rn.f32 	%f77, %f75, %f76, %f74;
	ld.shared.f32 	%f78, [%r6+88];
	ld.shared.f32 	%f79, [%r9+2904];
	fma.rn.f32 	%f80, %f78, %f79, %f77;
	ld.shared.f32 	%f81, [%r6+92];
	ld.shared.f32 	%f82, [%r9+3036];
	fma.rn.f32 	%f83, %f81, %f82, %f80;
	ld.shared.f32 	%f84, [%r6+96];
	ld.shared.f32 	%f85, [%r9+3168];
	fma.rn.f32 	%f86, %f84, %f85, %f83;
	ld.shared.f32 	%f87, [%r6+100];
	ld.shared.f32 	%f88, [%r9+3300];
	fma.rn.f32 	%f89, %f87, %f88, %f86;
	ld.shared.f32 	%f90, [%r6+104];
	ld.shared.f32 	%f91, [%r9+3432];
	fma.rn.f32 	%f92, %f90, %f91, %f89;
	ld.shared.f32 	%f93, [%r6+108];
	ld.shared.f32 	%f94, [%r9+3564];
	fma.rn.f32 	%f95, %f93, %f94, %f92;
	ld.shared.f32 	%f96, [%r6+112];
	ld.shared.f32 	%f97, [%r9+3696];
	fma.rn.f32 	%f98, %f96, %f97, %f95;
	ld.shared.f32 	%f99, [%r6+116];
	ld.shared.f32 	%f100, [%r9+3828];
	fma.rn.f32 	%f101, %f99, %f100, %f98;
	ld.shared.f32 	%f102, [%r6+120];
	ld.shared.f32 	%f103, [%r9+3960];
	fma.rn.f32 	%f104, %f102, %f103, %f101;
	ld.shared.f32 	%f105, [%r6+124];
	ld.shared.f32 	%f106, [%r9+4092];
	fma.rn.f32 	%f110, %f105, %f106, %f104;
	bar.sync 	0;
	add.s32 	%r42, %r42, 1;
	setp.ne.s32 	%p8, %r42, 0;
	add.s32 	%r41, %r41, %r12;
	add.s32 	%r40, %r40, 32;
	add.s32 	%r39, %r39, 32;
	add.s32 	%r38, %r38, 32;
	@%p8 bra 	$L__BB0_2;
$L__BB0_7:
	setp.ge.s32 	%p9, %r3, %r25;
	setp.ge.s32 	%p10, %r5, %r24;
	or.pred  	%p11, %p9, %p10;
	@%p11 bra 	$L__BB0_9;
	mad.lo.s32 	%r37, %r24, %r3, %r5;
	cvta.to.global.u64 	%rd10, %rd4;
	mul.wide.u32 	%rd11, %r37, 4;
	add.s64 	%rd12, %rd10, %rd11;
	st.global.f32 	[%rd12], %f110;
$L__BB0_9:
	ret;

}


// ===== COMPILED SASS (sm_100) =====

	.target	sm_100

	.elftype	@"ET_EXEC"


//--------------------- .note.nv.tkinfo           --------------------------
	.section	.note.nv.tkinfo,"",@"SHT_NOTE"
	.sectionflags	@"SHF_NOTE_NV_TKINFO"
	.tkinfo
        /*0018*/ 	.word	0x00000002
        /*0030*/ 	.string	""
        /*0030*/ 	.string	"ptxas"
        /*0030*/ 	.string	"Cuda compilation tools, release 13.0, V13.0.88"
        /*0030*/ 	.string	"Build cuda_13.0.r13.0/compiler.36424714_0"
        /*0030*/ 	.string	"-arch sm_100 -m 64 "



//--------------------- .note.nv.cuinfo           --------------------------
	.section	.note.nv.cuinfo,"",@"SHT_NOTE"
	.sectionflags	@"SHF_NOTE_NV_CUINFO"
        /*0018*/ 	.short	0x0002
        /*001a*/ 	.short	0x0064
        /*001c*/ 	.short	0x0082
	.zero		2


//--------------------- .nv.info                  --------------------------
	.section	.nv.info,"",@"SHT_CUDA_INFO"
	.align	4


	//----- nvinfo : EIATTR_REGCOUNT
	.align		4
        /*0000*/ 	.byte	0x04, 0x2f
        /*0002*/ 	.short	(.L_1 - .L_0)
	.align		4
.L_0:
        /*0004*/ 	.word	index@(_Z15matrixMulSharedPfPKfS1_iii)
        /*0008*/ 	.word	0x0000001e


	//----- nvinfo : EIATTR_FRAME_SIZE
	.align		4
.L_1:
        /*000c*/ 	.byte	0x04, 0x11
        /*000e*/ 	.short	(.L_3 - .L_2)
	.align		4
.L_2:
        /*0010*/ 	.word	index@(_Z15matrixMulSharedPfPKfS1_iii)
        /*0014*/ 	.word	0x00000000


	//----- nvinfo : EIATTR_MIN_STACK_SIZE
	.align		4
.L_3:
        /*0018*/ 	.byte	0x04, 0x12
        /*001a*/ 	.short	(.L_5 - .L_4)
	.align		4
.L_4:
        /*001c*/ 	.word	index@(_Z15matrixMulSharedPfPKfS1_iii)
        /*0020*/ 	.word	0x00000000
.L_5:


//--------------------- .nv.compat                --------------------------
	.section	.nv.compat,"",@"SHT_CUDA_COMPAT_INFO"
	.align	4
        /*0000*/ 	.byte	0x02, 0x09, 0x00, 0x00, 0x02, 0x02, 0x01, 0x00, 0x02, 0x05, 0x05, 0x00, 0x03, 0x07, 0x01, 0x01
        /*0010*/ 	.byte	0x02, 0x03, 0x00, 0x00, 0x02, 0x06, 0x01, 0x00, 0x04, 0x0b, 0x08, 0x00, 0x09, 0x00, 0x00, 0x00
        /*0020*/ 	.byte	0x00, 0x00, 0x00, 0x00


//--------------------- .nv.info._Z15matrixMulSharedPfPKfS1_iii --------------------------
	.section	.nv.info._Z15matrixMulSharedPfPKfS1_iii,"",@"SHT_CUDA_INFO"
	.sectionflags	@""
	.align	4


	//----- nvinfo : EIATTR_CUDA_API_VERSION
	.align		4
        /*0000*/ 	.byte	0x04, 0x37
        /*0002*/ 	.short	(.L_7 - .L_6)
.L_6:
        /*0004*/ 	.word	0x00000082


	//----- nvinfo : EIATTR_KPARAM_INFO
	.align		4
.L_7:
        /*0008*/ 	.byte	0x04, 0x17
        /*000a*/ 	.short	(.L_9 - .L_8)
.L_8:
        /*000c*/ 	.word	0x00000000
        /*0010*/ 	.short	0x0005
        /*0012*/ 	.short	0x0020
        /*0014*/ 	.byte	0x00, 0xf0, 0x11, 0x00


	//----- nvinfo : EIATTR_KPARAM_INFO
	.align		4
.L_9:
        /*0018*/ 	.byte	0x04, 0x17
        /*001a*/ 	.short	(.L_11 - .L_10)
.L_10:
        /*001c*/ 	.word	0x00000000
        /*0020*/ 	.short	0x0004
        /*0022*/ 	.short	0x001c
        /*0024*/ 	.byte	0x00, 0xf0, 0x11, 0x00


	//----- nvinfo : EIATTR_KPARAM_INFO
	.align		4
.L_11:
        /*0028*/ 	.byte	0x04, 0x17
        /*002a*/ 	.short	(.L_13 - .L_12)
.L_12:
        /*002c*/ 	.word	0x00000000
        /*0030*/ 	.short	0x0003
        /*0032*/ 	.short	0x0018
        /*0034*/ 	.byte	0x00, 0xf0, 0x11, 0x00


	//----- nvinfo : EIATTR_KPARAM_INFO
	.align		4
.L_13:
        /*0038*/ 	.byte	0x04, 0x17
        /*003a*/ 	.short	(.L_15 - .L_14)
.L_14:
        /*003c*/ 	.word	0x00000000
        /*0040*/ 	.short	0x0002
        /*0042*/ 	.short	0x0010
        /*0044*/ 	.byte	0x00, 0xf5, 0x21, 0x00


	//----- nvinfo : EIATTR_KPARAM_INFO
	.align		4
.L_15:
        /*0048*/ 	.byte	0x04, 0x17
        /*004a*/ 	.short	(.L_17 - .L_16)
.L_16:
        /*004c*/ 	.word	0x00000000
        /*0050*/ 	.short	0x0001
        /*0052*/ 	.short	0x0008
        /*0054*/ 	.byte	0x00, 0xf5, 0x21, 0x00


	//----- nvinfo : EIATTR_KPARAM_INFO
	.align		4
.L_17:
        /*0058*/ 	.byte	0x04, 0x17
        /*005a*/ 	.short	(.L_19 - .L_18)
.L_18:
        /*005c*/ 	.word	0x00000000
        /*0060*/ 	.short	0x0000
        /*0062*/ 	.short	0x0000
        /*0064*/ 	.byte	0x00, 0xf5, 0x21, 0x00


	//----- nvinfo : EIATTR_SPARSE_MMA_MASK
	.align		4
.L_19:
        /*0068*/ 	.byte	0x03, 0x50
        /*006a*/ 	.short	0x0000


	//----- nvinfo : EIATTR_MAXREG_COUNT
	.align		4
        /*006c*/ 	.byte	0x03, 0x1b
        /*006e*/ 	.short	0x00ff


	//----- nvinfo : EIATTR_NUM_BARRIERS
	.align		4
        /*0070*/ 	.byte	0x02, 0x4c
        /*0072*/ 	.byte	0x01
	.zero		1


	//----- nvinfo : EIATTR_MERCURY_ISA_VERSION
	.align		4
        /*0074*/ 	.byte	0x03, 0x5f
        /*0076*/ 	.short	0x0101


	//----- nvinfo : EIATTR_VRC_CTA_INIT_COUNT
	.align		4
        /*0078*/ 	.byte	0x02, 0x4a
	.zero		1
	.zero		1


	//----- nvinfo : EIATTR_EXIT_INSTR_OFFSETS
	.align		4
        /*007c*/ 	.byte	0x04, 0x1c
        /*007e*/ 	.short	(.L_21 - .L_20)


	//   ....[0]....
.L_20:
        /*0080*/ 	.word	0x000009a0


	//   ....[1]....
        /*0084*/ 	.word	0x000009f0


	//----- nvinfo : EIATTR_CBANK_PARAM_SIZE
	.align		4
.L_21:
        /*0088*/ 	.byte	0x03, 0x19
        /*008a*/ 	.short	0x0024


	//----- nvinfo : EIATTR_PARAM_CBANK
	.align		4
        /*008c*/ 	.byte	0x04, 0x0a
        /*008e*/ 	.short	(.L_23 - .L_22)
	.align		4
.L_22:
        /*0090*/ 	.word	index@(.nv.constant0._Z15matrixMulSharedPfPKfS1_iii)
        /*0094*/ 	.short	0x0380
        /*0096*/ 	.short	0x0024


	//----- nvinfo : EIATTR_SW_WAR
	.align		4
.L_23:
        /*0098*/ 	.byte	0x04, 0x36
        /*009a*/ 	.short	(.L_25 - .L_24)
.L_24:
        /*009c*/ 	.word	0x00000008
.L_25:


//--------------------- .nv.callgraph             --------------------------
	.section	.nv.callgraph,"",@"SHT_CUDA_CALLGRAPH"
	.align	4
	.sectionentsize	8
	.align		4
        /*0000*/ 	.word	0x00000000
	.align		4
        /*0004*/ 	.word	0xffffffff
	.align		4
        /*0008*/ 	.word	0x00000000
	.align		4
        /*000c*/ 	.word	0xfffffffe
	.align		4
        /*0010*/ 	.word	0x00000000
	.align		4
        /*0014*/ 	.word	0xfffffffd
	.align		4
        /*0018*/ 	.word	0x00000000
	.align		4
        /*001c*/ 	.word	0xfffffffc


//--------------------- .text._Z15matrixMulSharedPfPKfS1_iii --------------------------
	.section	.text._Z15matrixMulSharedPfPKfS1_iii,"ax",@progbits
	.align	128
        .global         _Z15matrixMulSharedPfPKfS1_iii
        .type           _Z15matrixMulSharedPfPKfS1_iii,@function
        .size           _Z15matrixMulSharedPfPKfS1_iii,(.L_x_3 - _Z15matrixMulSharedPfPKfS1_iii)
        .other          _Z15matrixMulSharedPfPKfS1_iii,@"STO_CUDA_ENTRY STV_DEFAULT"
_Z15matrixMulSharedPfPKfS1_iii:
.text._Z15matrixMulSharedPfPKfS1_iii:
[----:B------:R-:W-:Y:S01]  /*0000*/  LDC R1, c[0x0][0x37c] ;  /* 0x0000df00ff017b82 */ /* 0x000fe20000000800 */
[----:B------:R-:W0:Y:S01]  /*0010*/  S2R R0, SR_CTAID.Y ;  /* 0x0000000000007919 */ /* 0x000e220000002600 */
[----:B------:R-:W1:Y:S01]  /*0020*/  LDCU UR5, c[0x0][0x3a0] ;  /* 0x00007400ff0577ac */ /* 0x000e620008000800 */
[----:B------:R-:W-:Y:S01]  /*0030*/  HFMA2 R18, -RZ, RZ, 0, 0 ;  /* 0x00000000ff127431 */ /* 0x000fe200000001ff */
[----:B------:R-:W0:Y:S01]  /*0040*/  S2R R4, SR_TID.Y ;  /* 0x0000000000047919 */ /* 0x000e220000002200 */
[----:B------:R-:W2:Y:S01]  /*0050*/  LDCU.64 UR6, c[0x0][0x358] ;  /* 0x00006b00ff0677ac */ /* 0x000ea20008000a00 */
[----:B------:R-:W3:Y:S01]  /*0060*/  S2R R12, SR_CTAID.X ;  /* 0x00000000000c7919 */ /* 0x000ee20000002500 */
[----:B------:R-:W3:Y:S01]  /*0070*/  S2R R13, SR_TID.X ;  /* 0x00000000000d7919 */ /* 0x000ee20000002100 */
[----:B-1----:R-:W-:Y:S01]  /*0080*/  UISETP.GE.AND UP0, UPT, UR5, 0x1, UPT ;  /* 0x000000010500788c */ /* 0x002fe2000bf06270 */
[----:B0-----:R-:W-:Y:S02]  /*0090*/  LEA R0, R0, R4, 0x5 ;  /* 0x0000000400007211 */ /* 0x001fe400078e28ff */
[----:B---3--:R-:W-:-:S06]  /*00a0*/  LEA R7, R12, R13, 0x5 ;  /* 0x0000000d0c077211 */ /* 0x008fcc00078e28ff */
[----:B--2---:R-:W-:Y:S05]  /*00b0*/  BRA.U !UP0, `(.L_x_0) ;  /* 0x00000009082c7547 */ /* 0x004fea000b800000 */
[----:B------:R-:W0:Y:S01]  /*00c0*/  S2R R10, SR_CgaCtaId ;  /* 0x00000000000a7919 */ /* 0x000e220000008800 */
[----:B------:R-:W1:Y:S01]  /*00d0*/  LDCU UR8, c[0x0][0x398] ;  /* 0x00007300ff0877ac */ /* 0x000e620008000800 */
[----:B------:R-:W2:Y:S01]  /*00e0*/  LDC R6, c[0x0][0x398] ;  /* 0x0000e600ff067b82 */ /* 0x000ea20000000800 */
[----:B------:R-:W-:Y:S01]  /*00f0*/  MOV R5, 0x400 ;  /* 0x0000040000057802 */ /* 0x000fe20000000f00 */
[----:B------:R-:W-:Y:S01]  /*0100*/  UIADD3 UR4, UPT, UPT, UR5, 0x1f, URZ ;  /* 0x0000001f05047890 */ /* 0x000fe2000fffe0ff */
[----:B------:R-:W-:Y:S01]  /*0110*/  MOV R18, RZ ;  /* 0x000000ff00127202 */ /* 0x000fe20000000f00 */
[----:B------:R-:W3:Y:S01]  /*0120*/  LDCU UR10, c[0x0][0x3a0] ;  /* 0x00007400ff0a77ac */ /* 0x000ee20008000800 */
[----:B------:R-:W-:-:S03]  /*0130*/  IADD3 R8, PT, PT, R5, 0x1080, RZ ;  /* 0x0000108005087810 */ /* 0x000fc60007ffe0ff */
[----:B------:R-:W4:Y:S01]  /*0140*/  LDC.64 R2, c[0x0][0x388] ;  /* 0x0000e200ff027b82 */ /* 0x000f220000000a00 */
[----:B------:R-:W-:Y:S01]  /*0150*/  USHF.R.U32.HI UR4, URZ, 0x5, UR4 ;  /* 0x00000005ff047899 */ /* 0x000fe20008011604 */
[----:B------:R-:W0:Y:S03]  /*0160*/  LDCU UR9, c[0x0][0x39c] ;  /* 0x00007380ff0977ac */ /* 0x000e260008000800 */
[----:B------:R-:W-:Y:S01]  /*0170*/  UIADD3 UR4, UPT, UPT, -UR4, URZ, URZ ;  /* 0x000000ff04047290 */ /* 0x000fe2000fffe1ff */
[----:B-1----:R-:W-:-:S05]  /*0180*/  IMAD R9, R4, UR8, R13 ;  /* 0x0000000804097c24 */ /* 0x002fca000f8e020d */
[----:B------:R-:W-:Y:S02]  /*0190*/  LEA R9, R12, R9, 0x5 ;  /* 0x000000090c097211 */ /* 0x000fe400078e28ff */
[C---:B0-----:R-:W-:Y:S02]  /*01a0*/  LEA R5, R10.reuse, R5, 0x18 ;  /* 0x000000050a057211 */ /* 0x041fe400078ec0ff */
[----:B------:R-:W-:-:S03]  /*01b0*/  LEA R10, R10, R8, 0x18 ;  /* 0x000000080a0a7211 */ /* 0x000fc600078ec0ff */
[----:B------:R-:W-:Y:S01]  /*01c0*/  IMAD R8, R4, 0x84, R5 ;  /* 0x0000008404087824 */ /* 0x000fe200078e0205 */
[----:B------:R-:W-:Y:S01]  /*01d0*/  LEA R11, R13, R10, 0x2 ;  /* 0x0000000a0d0b7211 */ /* 0x000fe200078e10ff */
[----:B------:R-:W-:-:S03]  /*01e0*/  IMAD R5, R0, UR5, R13 ;  /* 0x0000000500057c24 */ /* 0x000fc6000f8e020d */
[----:B------:R-:W-:Y:S01]  /*01f0*/  LEA R12, R13, R8, 0x2 ;  /* 0x000000080d0c7211 */ /* 0x000fe200078e10ff */
[----:B---3--:R-:W-:-:S07]  /*0200*/  IMAD R10, R4, 0x84, R11 ;  /* 0x00000084040a7824 */ /* 0x008fce00078e020b */
.L_x_1:
[----:B--2---:R-:W-:Y:S01]  /*0210*/  ISETP.GE.AND P0, PT, R7, R6, PT ;  /* 0x000000060700720c */ /* 0x004fe20003f06270 */
[----:B------:R-:W-:Y:S01]  /*0220*/  HFMA2 R21, -RZ, RZ, 0, 0 ;  /* 0x00000000ff157431 */ /* 0x000fe200000001ff */
[----:B------:R-:W-:Y:S01]  /*0230*/  ISETP.GE.AND P1, PT, R13, UR10, PT ;  /* 0x0000000a0d007c0c */ /* 0x000fe2000bf26270 */
[----:B----4-:R-:W-:Y:S01]  /*0240*/  IMAD.WIDE R14, R5, 0x4, R2 ;  /* 0x00000004050e7825 */ /* 0x010fe200078e0202 */
[----:B------:R-:W-:Y:S02]  /*0250*/  ISETP.GE.OR P0, PT, R4, UR10, P0 ;  /* 0x0000000a04007c0c */ /* 0x000fe40008706670 */
[----:B------:R-:W-:Y:S02]  /*0260*/  ISETP.GE.OR P1, PT, R0, UR9, P1 ;  /* 0x0000000900007c0c */ /* 0x000fe40008f26670 */
[----:B------:R-:W-:-:S09]  /*0270*/  MOV R19, RZ ;  /* 0x000000ff00137202 */ /* 0x000fd20000000f00 */
[----:B------:R-:W0:Y:S02]  /*0280*/  @!P0 LDC.64 R16, c[0x0][0x390] ;  /* 0x0000e400ff108b82 */ /* 0x000e240000000a00 */
[----:B------:R-:W2:Y:S01]  /*0290*/  @!P1 LDG.E R19, desc[UR6][R14.64] ;  /* 0x000000060e139981 */ /* 0x000ea2000c1e1900 */
[----:B0-----:R-:W-:-:S05]  /*02a0*/  @!P0 IMAD.WIDE R16, R9, 0x4, R16 ;  /* 0x0000000409108825 */ /* 0x001fca00078e0210 */
[----:B------:R-:W3:Y:S04]  /*02b0*/  @!P0 LDG.E R21, desc[UR6][R16.64] ;  /* 0x0000000610158981 */ /* 0x000ee8000c1e1900 */
[----:B--2---:R-:W-:Y:S04]  /*02c0*/  STS [R12], R19 ;  /* 0x000000130c007388 */ /* 0x004fe80000000800 */
[----:B---3--:R-:W-:Y:S01]  /*02d0*/  STS [R10], R21 ;  /* 0x000000150a007388 */ /* 0x008fe20000000800 */
[----:B------:R-:W-:Y:S06]  /*02e0*/  BAR.SYNC.DEFER_BLOCKING 0x0 ;  /* 0x0000000000007b1d */ /* 0x000fec0000010000 */
[----:B------:R-:W-:Y:S04]  /*02f0*/  LDS R23, [R8] ;  /* 0x0000000008177984 */ /* 0x000fe80000000800 */
[----:B------:R-:W0:Y:S04]  /*0300*/  LDS R20, [R11] ;  /* 0x000000000b147984 */ /* 0x000e280000000800 */
[----:B------:R-:W-:Y:S04]  /*0310*/  LDS R27, [R8+0x4] ;  /* 0x00000400081b7984 */ /* 0x000fe80000000800 */
[----:B------:R-:W1:Y:S04]  /*0320*/  LDS R26, [R11+0x84] ;  /* 0x000084000b1a7984 */ /* 0x000e680000000800 */
[----:B------:R-:W-:Y:S04]  /*0330*/  LDS R24, [R8+0x8] ;  /* 0x0000080008187984 */ /* 0x000fe80000000800 */
[----:B------:R-:W2:Y:S04]  /*0340*/  LDS R25, [R11+0x108] ;  /* 0x000108000b197984 */ /* 0x000ea80000000800 */
[----:B------:R-:W-:Y:S04]  /*0350*/  LDS R14, [R8+0xc] ;  /* 0x00000c00080e7984 */ /* 0x000fe80000000800 */
[----:B------:R-:W3:Y:S04]  /*0360*/  LDS R15, [R11+0x18c] ;  /* 0x00018c000b0f7984 */ /* 0x000ee80000000800 */
[----:B------:R-:W-:Y:S04]  /*0370*/  LDS R16, [R8+0x10] ;  /* 0x0000100008107984 */ /* 0x000fe80000000800 */
[----:B------:R-:W4:Y:S04]  /*0380*/  LDS R17, [R11+0x210] ;  /* 0x000210000b117984 */ /* 0x000f280000000800 */
[----:B------:R-:W-:Y:S01]  /*0390*/  LDS R22, [R8+0x14] ;  /* 0x0000140008167984 */ /* 0x000fe20000000800 */
[----:B0-----:R-:W-:-:S03]  /*03a0*/  FFMA R20, R23, R20, R18 ;  /* 0x0000001417147223 */ /* 0x001fc60000000012 */
[----:B------:R-:W-:Y:S04]  /*03b0*/  LDS R19, [R11+0x318] ;  /* 0x000318000b137984 */ /* 0x000fe80000000800 */
[----:B------:R-:W0:Y:S04]  /*03c0*/  LDS R23, [R11+0x294] ;  /* 0x000294000b177984 */ /* 0x000e280000000800 */
[----:B------:R-:W5:Y:S01]  /*03d0*/  LDS R18, [R8+0x18] ;  /* 0x0000180008127984 */ /* 0x000f620000000800 */
[----:B-1----:R-:W-:-:S03]  /*03e0*/  FFMA R27, R27, R26, R20 ;  /* 0x0000001a1b1b7223 */ /* 0x002fc60000000014 */
[----:B------:R-:W-:Y:S04]  /*03f0*/  LDS R20, [R8+0x1c] ;  /* 0x00001c0008147984 */ /* 0x000fe80000000800 */
[----:B------:R-:W1:Y:S01]  /*0400*/  LDS R21, [R11+0x39c] ;  /* 0x00039c000b157984 */ /* 0x000e620000000800 */
[----:B--2---:R-:W-:-:S03]  /*0410*/  FFMA R25, R24, R25, R27 ;  /* 0x0000001918197223 */ /* 0x004fc6000000001b */
[----:B------:R-:W-:Y:S01]  /*0420*/  LDS R24, [R8+0x24] ;  /* 0x0000240008187984 */ /* 0x000fe20000000800 */
[----:B---3--:R-:W-:-:S03]  /*0430*/  FFMA R25, R14, R15, R25 ;  /* 0x0000000f0e197223 */ /* 0x008fc60000000019 */
[----:B------:R-:W-:Y:S04]  /*0440*/  LDS R14, [R8+0x20] ;  /* 0x00002000080e7984 */ /* 0x000fe80000000800 */
[----:B------:R-:W2:Y:S01]  /*0450*/  LDS R15, [R11+0x420] ;  /* 0x000420000b0f7984 */ /* 0x000ea20000000800 */
[----:B----4-:R-:W-:-:S03]  /*0460*/  FFMA R17, R16, R17, R25 ;  /* 0x0000001110117223 */ /* 0x010fc60000000019 */
[----:B------:R-:W3:Y:S04]  /*0470*/  LDS R25, [R11+0x4a4] ;  /* 0x0004a4000b197984 */ /* 0x000ee80000000800 */
[----:B------:R-:W-:Y:S01]  /*0480*/  LDS R16, [R8+0x28] ;  /* 0x0000280008107984 */ /* 0x000fe20000000800 */
[----:B0-----:R-:W-:-:S03]  /*0490*/  FFMA R23, R22, R23, R17 ;  /* 0x0000001716177223 */ /* 0x001fc60000000011 */
[----:B------:R-:W0:Y:S01]  /*04a0*/  LDS R17, [R11+0x528] ;  /* 0x000528000b117984 */ /* 0x000e220000000800 */
[----:B-----5:R-:W-:-:S03]  /*04b0*/  FFMA R23, R18, R19, R23 ;  /* 0x0000001312177223 */ /* 0x020fc60000000017 */
[----:B------:R-:W-:Y:S04]  /*04c0*/  LDS R18, [R8+0x2c] ;  /* 0x00002c0008127984 */ /* 0x000fe80000000800 */
[----:B------:R-:W4:Y:S01]  /*04d0*/  LDS R19, [R11+0x5ac] ;  /* 0x0005ac000b137984 */ /* 0x000f220000000800 */
[----:B-1----:R-:W-:-:S03]  /*04e0*/  FFMA R27, R20, R21, R23 ;  /* 0x00000015141b7223 */ /* 0x002fc60000000017 */
[----:B------:R-:W-:Y:S04]  /*04f0*/  LDS R20, [R8+0x30] ;  /* 0x0000300008147984 */ /* 0x000fe80000000800 */
[----:B------:R-:W1:Y:S04]  /*0500*/  LDS R21, [R11+0x630] ;  /* 0x000630000b157984 */ /* 0x000e680000000800 */
[----:B------:R-:W-:Y:S04]  /*0510*/  LDS R22, [R8+0x34] ;  /* 0x0000340008167984 */ /* 0x000fe80000000800 */
[----:B------:R-:W5:Y:S01]  /*0520*/  LDS R23, [R11+0x6b4] ;  /* 0x0006b4000b177984 */ /* 0x000f620000000800 */
[----:B--2---:R-:W-:-:S03]  /*0530*/  FFMA R15, R14, R15, R27 ;  /* 0x0000000f0e0f7223 */ /* 0x004fc6000000001b */
[----:B------:R-:W-:Y:S01]  /*0540*/  LDS R14, [R8+0x38] ;  /* 0x00003800080e7984 */ /* 0x000fe20000000800 */
[----:B---3--:R-:W-:-:S03]  /*0550*/  FFMA R25, R24, R25, R15 ;  /* 0x0000001918197223 */ /* 0x008fc6000000000f */
[----:B------:R-:W2:Y:S04]  /*0560*/  LDS R15, [R11+0x738] ;  /* 0x000738000b0f7984 */ /* 0x000ea80000000800 */
[----:B------:R-:W-:Y:S01]  /*0570*/  LDS R24, [R8+0x48] ;  /* 0x0000480008187984 */ /* 0x000fe20000000800 */
[----:B0-----:R-:W-:-:S03]  /*0580*/  FFMA R25, R16, R17, R25 ;  /* 0x0000001110197223 */ /* 0x001fc60000000019 */
[----:B------:R-:W-:Y:S04]  /*0590*/  LDS R16, [R8+0x3c] ;  /* 0x00003c0008107984 */ /* 0x000fe80000000800 */
[----:B------:R-:W0:Y:S01]  /*05a0*/  LDS R17, [R11+0x7bc] ;  /* 0x0007bc000b117984 */ /* 0x000e220000000800 */
[----:B----4-:R-:W-:-:S03]  /*05b0*/  FFMA R25, R18, R19, R25 ;  /* 0x0000001312197223 */ /* 0x010fc60000000019 */
[----:B------:R-:W-:Y:S04]  /*05c0*/  LDS R18, [R8+0x40] ;  /* 0x0000400008127984 */ /* 0x000fe80000000800 */
[----:B------:R-:W3:Y:S01]  /*05d0*/  LDS R19, [R11+0x840] ;  /* 0x000840000b137984 */ /* 0x000ee20000000800 */
[----:B-1----:R-:W-:-:S03]  /*05e0*/  FFMA R25, R20, R21, R25 ;  /* 0x0000001514197223 */ /* 0x002fc60000000019 */
[----:B------:R-:W-:Y:S04]  /*05f0*/  LDS R20, [R8+0x44] ;  /* 0x0000440008147984 */ /* 0x000fe80000000800 */
[----:B------:R-:W1:Y:S01]  /*0600*/  LDS R21, [R11+0x8c4] ;  /* 0x0008c4000b157984 */ /* 0x000e620000000800 */
[----:B-----5:R-:W-:-:S03]  /*0610*/  FFMA R27, R22, R23, R25 ;  /* 0x00000017161b7223 */ /* 0x020fc60000000019 */
[----:B------:R-:W4:Y:S04]  /*0620*/  LDS R25, [R11+0x948] ;  /* 0x000948000b197984 */ /* 0x000f280000000800 */
[----:B------:R-:W-:Y:S04]  /*0630*/  LDS R22, [R8+0x4c] ;  /* 0x00004c0008167984 */ /* 0x000fe80000000800 */
[----:B------:R-:W5:Y:S01]  /*0640*/  LDS R23, [R11+0x9cc] ;  /* 0x0009cc000b177984 */ /* 0x000f620000000800 */
[----:B--2---:R-:W-:-:S03]  /*0650*/  FFMA R15, R14, R15, R27 ;  /* 0x0000000f0e0f7223 */ /* 0x004fc6000000001b */
[----:B------:R-:W-:Y:S01]  /*0660*/  LDS R14, [R8+0x50] ;  /* 0x00005000080e7984 */ /* 0x000fe20000000800 */
[----:B0-----:R-:W-:-:S03]  /*0670*/  FFMA R17, R16, R17, R15 ;  /* 0x0000001110117223 */ /* 0x001fc6000000000f */
[----:B------:R-:W0:Y:S04]  /*0680*/  LDS R15, [R11+0xa50] ;  /* 0x000a50000b0f7984 */ /* 0x000e280000000800 */
[----:B------:R-:W-:Y:S01]  /*0690*/  LDS R16, [R8+0x54] ;  /* 0x0000540008107984 */ /* 0x000fe20000000800 */
[----:B---3--:R-:W-:-:S03]  /*06a0*/  FFMA R19, R18, R19, R17 ;  /* 0x0000001312137223 */ /* 0x008fc60000000011 */
[----:B------:R-:W2:Y:S04]  /*06b0*/  LDS R17, [R11+0xad4] ;  /* 0x000ad4000b117984 */ /* 0x000ea80000000800 */
[----:B------:R-:W-:Y:S01]  /*06c0*/  LDS R18, [R8+0x58] ;  /* 0x0000580008127984 */ /* 0x000fe20000000800 */
[----:B-1----:R-:W-:-:S03]  /*06d0*/  FFMA R21, R20, R21, R19 ;  /* 0x0000001514157223 */ /* 0x002fc60000000013 */
[----:B------:R-:W1:Y:S01]  /*06e0*/  LDS R19, [R11+0xb58] ;  /* 0x000b58000b137984 */ /* 0x000e620000000800 */
[----:B----4-:R-:W-:-:S03]  /*06f0*/  FFMA R25, R24, R25, R21 ;  /* 0x0000001918197223 */ /* 0x010fc60000000015 */
[----:B------:R-:W-:Y:S04]  /*0700*/  LDS R20, [R8+0x5c] ;  /* 0x00005c0008147984 */ /* 0x000fe80000000800 */
[----:B------:R-:W3:Y:S01]  /*0710*/  LDS R21, [R11+0xbdc] ;  /* 0x000bdc000b157984 */ /* 0x000ee20000000800 */
[----:B-----5:R-:W-:-:S03]  /*0720*/  FFMA R27, R22, R23, R25 ;  /* 0x00000017161b7223 */ /* 0x020fc60000000019 */
[----:B------:R-:W-:Y:S04]  /*0730*/  LDS R24, [R8+0x60] ;  /* 0x0000600008187984 */ /* 0x000fe80000000800 */
[----:B------:R-:W4:Y:S04]  /*0740*/  LDS R25, [R11+0xc60] ;  /* 0x000c60000b197984 */ /* 0x000f280000000800 */
[----:B------:R-:W-:Y:S04]  /*0750*/  LDS R23, [R8+0x64] ;  /* 0x0000640008177984 */ /* 0x000fe80000000800 */
[----:B------:R-:W5:Y:S01]  /*0760*/  LDS R22, [R11+0xce4] ;  /* 0x000ce4000b167984 */ /* 0x000f620000000800 */
[----:B0-----:R-:W-:-:S03]  /*0770*/  FFMA R15, R14, R15, R27 ;  /* 0x0000000f0e0f7223 */ /* 0x001fc6000000001b */
[----:B------:R-:W-:Y:S01]  /*0780*/  LDS R14, [R8+0x68] ;  /* 0x00006800080e7984 */ /* 0x000fe20000000800 */
[----:B--2---:R-:W-:-:S03]  /*0790*/  FFMA R17, R16, R17, R15 ;  /* 0x0000001110117223 */ /* 0x004fc6000000000f */
[----:B------:R-:W0:Y:S04]  /*07a0*/  LDS R15, [R11+0xd68] ;  /* 0x000d68000b0f7984 */ /* 0x000e280000000800 */
[----:B------:R-:W-:Y:S01]  /*07b0*/  LDS R16, [R8+0x6c] ;  /* 0x00006c0008107984 */ /* 0x000fe20000000800 */
[----:B-1----:R-:W-:-:S03]  /*07c0*/  FFMA R19, R18, R19, R17 ;  /* 0x0000001312137223 */ /* 0x002fc60000000011 */
[----:B------:R-:W1:Y:S04]  /*07d0*/  LDS R17, [R11+0xdec] ;  /* 0x000dec000b117984 */ /* 0x000e680000000800 */
[----:B------:R-:W-:Y:S01]  /*07e0*/  LDS R18, [R8+0x70] ;  /* 0x0000700008127984 */ /* 0x000fe20000000800 */
[----:B---3--:R-:W-:-:S03]  /*07f0*/  FFMA R21, R20, R21, R19 ;  /* 0x0000001514157223 */ /* 0x008fc60000000013 */
[----:B------:R-:W2:Y:S04]  /*0800*/  LDS R19, [R11+0xe70] ;  /* 0x000e70000b137984 */ /* 0x000ea80000000800 */
[----:B------:R-:W-:Y:S01]  /*0810*/  LDS R20, [R8+0x74] ;  /* 0x0000740008147984 */ /* 0x000fe20000000800 */
[----:B----4-:R-:W-:-:S03]  /*0820*/  FFMA R24, R24, R25, R21 ;  /* 0x0000001918187223 */ /* 0x010fc60000000015 */
[----:B------:R-:W3:Y:S04]  /*0830*/  LDS R21, [R11+0xef4] ;  /* 0x000ef4000b157984 */ /* 0x000ee80000000800 */
[----:B------:R-:W-:Y:S01]  /*0840*/  LDS R25, [R11+0xf78] ;  /* 0x000f78000b197984 */ /* 0x000fe20000000800 */
[----:B-----5:R-:W-:-:S03]  /*0850*/  FFMA R27, R23, R22, R24 ;  /* 0x00000016171b7223 */ /* 0x020fc60000000018 */
[----:B------:R-:W4:Y:S04]  /*0860*/  LDS R24, [R8+0x78] ;  /* 0x0000780008187984 */ /* 0x000f280000000800 */
[----:B------:R-:W-:Y:S04]  /*0870*/  LDS R22, [R8+0x7c] ;  /* 0x00007c0008167984 */ /* 0x000fe80000000800 */
[----:B------:R-:W5:Y:S01]  /*0880*/  LDS R23, [R11+0xffc] ;  /* 0x000ffc000b177984 */ /* 0x000f620000000800 */
[----:B0-----:R-:W-:Y:S01]  /*0890*/  FFMA R15, R14, R15, R27 ;  /* 0x0000000f0e0f7223 */ /* 0x001fe2000000001b */
[----:B------:R-:W-:-:S03]  /*08a0*/  UIADD3 UR4, UPT, UPT, UR4, 0x1, URZ ;  /* 0x0000000104047890 */ /* 0x000fc6000fffe0ff */
[----:B-1----:R-:W-:Y:S01]  /*08b0*/  FFMA R15, R16, R17, R15 ;  /* 0x00000011100f7223 */ /* 0x002fe2000000000f */
[----:B------:R-:W-:-:S03]  /*08c0*/  UISETP.NE.AND UP0, UPT, UR4, URZ, UPT ;  /* 0x000000ff0400728c */ /* 0x000fc6000bf05270 */
[----:B--2---:R-:W-:-:S04]  /*08d0*/  FFMA R15, R18, R19, R15 ;  /* 0x00000013120f7223 */ /* 0x004fc8000000000f */
[----:B---3--:R-:W-:Y:S01]  /*08e0*/  FFMA R15, R20, R21, R15 ;  /* 0x00000015140f7223 */ /* 0x008fe2000000000f */
[----:B------:R-:W-:Y:S02]  /*08f0*/  IADD3 R5, PT, PT, R5, 0x20, RZ ;  /* 0x0000002005057810 */ /* 0x000fe40007ffe0ff */
[----:B------:R-:W-:Y:S01]  /*0900*/  IADD3 R13, PT, PT, R13, 0x20, RZ ;  /* 0x000000200d0d7810 */ /* 0x000fe20007ffe0ff */
[----:B----4-:R-:W-:Y:S01]  /*0910*/  FFMA R15, R24, R25, R15 ;  /* 0x00000019180f7223 */ /* 0x010fe2000000000f */
[----:B------:R-:W-:Y:S02]  /*0920*/  IADD3 R4, PT, PT, R4, 0x20, RZ ;  /* 0x0000002004047810 */ /* 0x000fe40007ffe0ff */
[----:B------:R-:W-:Y:S01]  /*0930*/  LEA R9, R6, R9, 0x5 ;  /* 0x0000000906097211 */ /* 0x000fe200078e28ff */
[----:B-----5:R-:W-:Y:S01]  /*0940*/  FFMA R18, R22, R23, R15 ;  /* 0x0000001716127223 */ /* 0x020fe2000000000f */
[----:B------:R-:W-:Y:S06]  /*0950*/  BAR.SYNC.DEFER_BLOCKING 0x0 ;  /* 0x0000000000007b1d */ /* 0x000fec0000010000 */
[----:B------:R-:W-:Y:S05]  /*0960*/  BRA.U UP0, `(.L_x_1) ;  /* 0xfffffff900287547 */ /* 0x000fea000b83ffff */
.L_x_0:
[----:B------:R-:W0:Y:S02]  /*0970*/  LDCU.64 UR4, c[0x0][0x398] ;  /* 0x00007300ff0477ac */ /* 0x000e240008000a00 */
[----:B0-----:R-:W-:-:S04]  /*0980*/  ISETP.GE.AND P0, PT, R7, UR4, PT ;  /* 0x0000000407007c0c */ /* 0x001fc8000bf06270 */
[----:B------:R-:W-:-:S13]  /*0990*/  ISETP.GE.OR P0, PT, R0, UR5, P0 ;  /* 0x0000000500007c0c */ /* 0x000fda0008706670 */
[----:B------:R-:W-:Y:S05]  /*09a0*/  @P0 EXIT ;  /* 0x000000000000094d */ /* 0x000fea0003800000 */
[----:B------:R-:W0:Y:S01]  /*09b0*/  LDC.64 R2, c[0x0][0x380] ;  /* 0x0000e000ff027b82 */ /* 0x000e220000000a00 */
[----:B------:R-:W-:-:S04]  /*09c0*/  IMAD R7, R0, UR4, R7 ;  /* 0x0000000400077c24 */ /* 0x000fc8000f8e0207 */
[----:B0-----:R-:W-:-:S05]  /*09d0*/  IMAD.WIDE.U32 R2, R7, 0x4, R2 ;  /* 0x0000000407027825 */ /* 0x001fca00078e0002 */
[----:B------:R-:W-:Y:S01]  /*09e0*/  STG.E desc[UR6][R2.64], R18 ;  /* 0x0000001202007986 */ /* 0x000fe2000c101906 */
[----:B------:R-:W-:Y:S05]  /*09f0*/  EXIT ;  /* 0x000000000000794d */ /* 0x000fea0003800000 */
.L_x_2:
[----:B------:R-:W-:-:S00]  /*0a00*/  BRA `(.L_x_2) ;  /* 0xfffffffc00fc7947 */ /* 0x000fc0000383ffff */
[----:B------:R-:W-:-:S00]  /*0a10*/  NOP ;  /* 0x0000000000007918 */ /* 0x000fc00000000000 */
        /* <DEDUP_REMOVED lines=14> */
.L_x_3:


//--------------------- .nv.shared._Z15matrixMulSharedPfPKfS1_iii --------------------------
	.section	.nv.shared._Z15matrixMulSharedPfPKfS1_iii,"aw",@nobits
	.sectionflags	@""
	.align	4
.nv.shared._Z15matrixMulSharedPfPKfS1_iii:
	.zero		9472


//--------------------- .nv.shared.reserved.0     --------------------------
	.section	.nv.shared.reserved.0,"aw",@nobits
	.weak		__nv_reservedSMEM_offset_0_alias
	.size		__nv_reservedSMEM_offset_0_alias, 0, 64
	.other		__nv_reservedSMEM_offset_0_alias,@"STO_CUDA_RESERVED_SHARED STV_DEFAULT"
__nv_reservedSMEM_offset_0_alias:
	.zero		0
	.zero		64


//--------------------- .nv.constant0._Z15matrixMulSharedPfPKfS1_iii --------------------------
	.section	.nv.constant0._Z15matrixMulSharedPfPKfS1_iii,"a",@progbits
	.sectionflags	@""
	.align	4
.nv.constant0._Z15matrixMulSharedPfPKfS1_iii:
	.zero		932


//--------------------- SYMBOLS --------------------------

	.type		.nv.reservedSmem.offset0,@object
	.size		.nv.reservedSmem.offset0,0x4
	.type		.nv.reservedSmem.cap,@object
	.size		.nv.reservedSmem.cap,0x4
